//
// Generated by NVIDIA NVVM Compiler
//
// Compiler Build ID: CL-36424714
// Cuda compilation tools, release 13.0, V13.0.88
// Based on NVVM 20.0.0
//

.version 9.0
.target sm_100
.address_size 64

	// .globl	_Z15SumReduceKernelPf
// _ZZ15SumReduceKernelPfE10partialSum has been demoted

.visible .entry _Z15SumReduceKernelPf(
	.param .u64 .ptr .align 1 _Z15SumReduceKernelPf_param_0
)
{
	.reg .pred 	%p<4>;
	.reg .b32 	%r<16>;
	.reg .b32 	%f<6>;
	.reg .b64 	%rd<7>;
	// demoted variable
	.shared .align 4 .b8 _ZZ15SumReduceKernelPfE10partialSum[4096];
	ld.param.u64 	%rd2, [_Z15SumReduceKernelPf_param_0];
	cvta.to.global.u64 	%rd1, %rd2;
	mov.u32 	%r1, %ctaid.x;
	mov.u32 	%r2, %ntid.x;
	mov.u32 	%r3, %tid.x;
	mad.lo.s32 	%r7, %r1, %r2, %r3;
	mul.wide.s32 	%rd3, %r7, 4;
	add.s64 	%rd4, %rd1, %rd3;
	ld.global.f32 	%f1, [%rd4];
	shl.b32 	%r8, %r3, 2;
	mov.u32 	%r9, _ZZ15SumReduceKernelPfE10partialSum;
	add.s32 	%r4, %r9, %r8;
	st.shared.f32 	[%r4], %f1;
	setp.lt.u32 	%p1, %r2, 2;
	@%p1 bra 	$L__BB0_5;
	mov.b32 	%r15, 1;
$L__BB0_2:
	bar.sync 	0;
	shl.b32 	%r6, %r15, 1;
	add.s32 	%r11, %r6, -1;
	and.b32  	%r12, %r11, %r3;
	setp.ne.s32 	%p2, %r12, 0;
	@%p2 bra 	$L__BB0_4;
	shl.b32 	%r13, %r15, 2;
	add.s32 	%r14, %r4, %r13;
	ld.shared.f32 	%f2, [%r14];
	ld.shared.f32 	%f3, [%r4];
	add.f32 	%f4, %f2, %f3;
	st.shared.f32 	[%r4], %f4;
$L__BB0_4:
	setp.lt.u32 	%p3, %r6, %r2;
	mov.u32 	%r15, %r6;
	@%p3 bra 	$L__BB0_2;
$L__BB0_5:
	ld.shared.f32 	%f5, [_ZZ15SumReduceKernelPfE10partialSum];
	mul.wide.u32 	%rd5, %r1, 4;
	add.s64 	%rd6, %rd1, %rd5;
	st.global.f32 	[%rd6], %f5;
	ret;

}


// ===== COMPILED SASS (sm_100) =====

	.target	sm_100

	.elftype	@"ET_EXEC"


//--------------------- .note.nv.tkinfo           --------------------------
	.section	.note.nv.tkinfo,"",@"SHT_NOTE"
	.sectionflags	@"SHF_NOTE_NV_TKINFO"
	.tkinfo
        /*0018*/ 	.word	0x00000002
        /*0030*/ 	.string	""
        /*0030*/ 	.string	"ptxas"
        /*0030*/ 	.string	"Cuda compilation tools, release 13.0, V13.0.88"
        /*0030*/ 	.string	"Build cuda_13.0.r13.0/compiler.36424714_0"
        /*0030*/ 	.string	"-arch sm_100 -m 64 "



//--------------------- .note.nv.cuinfo           --------------------------
	.section	.note.nv.cuinfo,"",@"SHT_NOTE"
	.sectionflags	@"SHF_NOTE_NV_CUINFO"
        /*0018*/ 	.short	0x0002
        /*001a*/ 	.short	0x0064
        /*001c*/ 	.short	0x0082
	.zero		2


//--------------------- .nv.info                  --------------------------
	.section	.nv.info,"",@"SHT_CUDA_INFO"
	.align	4


	//----- nvinfo : EIATTR_REGCOUNT
	.align		4
        /*0000*/ 	.byte	0x04, 0x2f
        /*0002*/ 	.short	(.L_1 - .L_0)
	.align		4
.L_0:
        /*0004*/ 	.word	index@(_Z15SumReduceKernelPf)
        /*0008*/ 	.word	0x0000000b


	//----- nvinfo : EIATTR_FRAME_SIZE
	.align		4
.L_1:
        /*000c*/ 	.byte	0x04, 0x11
        /*000e*/ 	.short	(.L_3 - .L_2)
	.align		4
.L_2:
        /*0010*/ 	.word	index@(_Z15SumReduceKernelPf)
        /*0014*/ 	.word	0x00000000


	//----- nvinfo : EIATTR_MIN_STACK_SIZE
	.align		4
.L_3:
        /*0018*/ 	.byte	0x04, 0x12
        /*001a*/ 	.short	(.L_5 - .L_4)
	.align		4
.L_4:
        /*001c*/ 	.word	index@(_Z15SumReduceKernelPf)
        /*0020*/ 	.word	0x00000000
.L_5:


//--------------------- .nv.compat                --------------------------
	.section	.nv.compat,"",@"SHT_CUDA_COMPAT_INFO"
	.align	4
        /*0000*/ 	.byte	0x02, 0x09, 0x00, 0x00, 0x02, 0x02, 0x01, 0x00, 0x02, 0x05, 0x05, 0x00, 0x03, 0x07, 0x01, 0x01
        /*0010*/ 	.byte	0x02, 0x03, 0x00, 0x00, 0x02, 0x06, 0x01, 0x00, 0x04, 0x0b, 0x08, 0x00, 0x09, 0x00, 0x00, 0x00
        /*0020*/ 	.byte	0x00, 0x00, 0x00, 0x00


//--------------------- .nv.info._Z15SumReduceKernelPf --------------------------
	.section	.nv.info._Z15SumReduceKernelPf,"",@"SHT_CUDA_INFO"
	.sectionflags	@""
	.align	4


	//----- nvinfo : EIATTR_CUDA_API_VERSION
	.align		4
        /*0000*/ 	.byte	0x04, 0x37
        /*0002*/ 	.short	(.L_7 - .L_6)
.L_6:
        /*0004*/ 	.word	0x00000082


	//----- nvinfo : EIATTR_KPARAM_INFO
	.align		4
.L_7:
        /*0008*/ 	.byte	0x04, 0x17
        /*000a*/ 	.short	(.L_9 - .L_8)
.L_8:
        /*000c*/ 	.word	0x00000000
        /*0010*/ 	.short	0x0000
        /*0012*/ 	.short	0x0000
        /*0014*/ 	.byte	0x00, 0xf5, 0x21, 0x00


	//----- nvinfo : EIATTR_SPARSE_MMA_MASK
	.align		4
.L_9:
        /*0018*/ 	.byte	0x03, 0x50
        /*001a*/ 	.short	0x0000


	//----- nvinfo : EIATTR_MAXREG_COUNT
	.align		4
        /*001c*/ 	.byte	0x03, 0x1b
        /*001e*/ 	.short	0x00ff


	//----- nvinfo : EIATTR_NUM_BARRIERS
	.align		4
        /*0020*/ 	.byte	0x02, 0x4c
        /*0022*/ 	.byte	0x01
	.zero		1


	//----- nvinfo : EIATTR_MERCURY_ISA_VERSION
	.align		4
        /*0024*/ 	.byte	0x03, 0x5f
        /*0026*/ 	.short	0x0101


	//----- nvinfo : EIATTR_VRC_CTA_INIT_COUNT
	.align		4
        /*0028*/ 	.byte	0x02, 0x4a
	.zero		1
	.zero		1


	//----- nvinfo : EIATTR_EXIT_INSTR_OFFSETS
	.align		4
        /*002c*/ 	.byte	0x04, 0x1c
        /*002e*/ 	.short	(.L_11 - .L_10)


	//   ....[0]....
.L_10:
        /*0030*/ 	.word	0x00000240


	//----- nvinfo : EIATTR_CBANK_PARAM_SIZE
	.align		4
.L_11:
        /*0034*/ 	.byte	0x03, 0x19
        /*0036*/ 	.short	0x0008


	//----- nvinfo : EIATTR_PARAM_CBANK
	.align		4
        /*0038*/ 	.byte	0x04, 0x0a
        /*003a*/ 	.short	(.L_13 - .L_12)
	.align		4
.L_12:
        /*003c*/ 	.word	index@(.nv.constant0._Z15SumReduceKernelPf)
        /*0040*/ 	.short	0x0380
        /*0042*/ 	.short	0x0008


	//----- nvinfo : EIATTR_SW_WAR
	.align		4
.L_13:
        /*0044*/ 	.byte	0x04, 0x36
        /*0046*/ 	.short	(.L_15 - .L_14)
.L_14:
        /*0048*/ 	.word	0x00000008
.L_15:


//--------------------- .nv.callgraph             --------------------------
	.section	.nv.callgraph,"",@"SHT_CUDA_CALLGRAPH"
	.align	4
	.sectionentsize	8
	.align		4
        /*0000*/ 	.word	0x00000000
	.align		4
        /*0004*/ 	.word	0xffffffff
	.align		4
        /*0008*/ 	.word	0x00000000
	.align		4
        /*000c*/ 	.word	0xfffffffe
	.align		4
        /*0010*/ 	.word	0x00000000
	.align		4
        /*0014*/ 	.word	0xfffffffd
	.align		4
        /*0018*/ 	.word	0x00000000
	.align		4
        /*001c*/ 	.word	0xfffffffc


//--------------------- .text._Z15SumReduceKernelPf --------------------------
	.section	.text._Z15SumReduceKernelPf,"ax",@progbits
	.align	128
        .global         _Z15SumReduceKernelPf
        .type           _Z15SumReduceKernelPf,@function
        .size           _Z15SumReduceKernelPf,(.L_x_3 - _Z15SumReduceKernelPf)
        .other          _Z15SumReduceKernelPf,@"STO_CUDA_ENTRY STV_DEFAULT"
_Z15SumReduceKernelPf:
.text._Z15SumReduceKernelPf:
[----:B------:R-:W-:Y:S01]  /*0000*/  LDC R1, c[0x0][0x37c] ;  /* 0x0000df00ff017b82 */ /* 0x000fe20000000800 */
[----:B------:R-:W0:Y:S07]  /*0010*/  S2R R7, SR_CTAID.X ;  /* 0x0000000000077919 */ /* 0x000e2e0000002500 */
[----:B------:R-:W1:Y:S01]  /*0020*/  LDC.64 R2, c[0x0][0x380] ;  /* 0x0000e000ff027b82 */ /* 0x000e620000000a00 */
[----:B------:R-:W0:Y:S01]  /*0030*/  LDCU UR8, c[0x0][0x360] ;  /* 0x00006c00ff0877ac */ /* 0x000e220008000800 */
[----:B------:R-:W0:Y:S01]  /*0040*/  S2R R6, SR_TID.X ;  /* 0x0000000000067919 */ /* 0x000e220000002100 */
[----:B------:R-:W2:Y:S01]  /*0050*/  LDCU.64 UR6, c[0x0][0x358] ;  /* 0x00006b00ff0677ac */ /* 0x000ea20008000a00 */
[----:B0-----:R-:W-:-:S04]  /*0060*/  IMAD R5, R7, UR8, R6 ;  /* 0x0000000807057c24 */ /* 0x001fc8000f8e0206 */
[----:B-1----:R-:W-:-:S06]  /*0070*/  IMAD.WIDE R2, R5, 0x4, R2 ;  /* 0x0000000405027825 */ /* 0x002fcc00078e0202 */
[----:B--2---:R-:W2:Y:S01]  /*0080*/  LDG.E R2, desc[UR6][R2.64] ;  /* 0x0000000602027981 */ /* 0x004ea2000c1e1900 */
[----:B------:R-:W0:Y:S01]  /*0090*/  S2UR UR5, SR_CgaCtaId ;  /* 0x00000000000579c3 */ /* 0x000e220000008800 */
[----:B------:R-:W-:Y:S01]  /*00a0*/  UMOV UR4, 0x400 ;  /* 0x0000040000047882 */ /* 0x000fe20000000000 */
[----:B------:R-:W-:Y:S02]  /*00b0*/  UISETP.GE.U32.AND UP0, UPT, UR8, 0x2, UPT ;  /* 0x000000020800788c */ /* 0x000fe4000bf06070 */
[----:B0-----:R-:W-:-:S06]  /*00c0*/  ULEA UR4, UR5, UR4, 0x18 ;  /* 0x0000000405047291 */ /* 0x001fcc000f8ec0ff */
[----:B------:R-:W-:-:S05]  /*00d0*/  LEA R5, R6, UR4, 0x2 ;  /* 0x0000000406057c11 */ /* 0x000fca000f8e10ff */
[----:B--2---:R0:W-:Y:S01]  /*00e0*/  STS [R5], R2 ;  /* 0x0000000205007388 */ /* 0x0041e20000000800 */
[----:B------:R-:W-:Y:S05]  /*00f0*/  BRA.U !UP0, `(.L_x_0) ;  /* 0x0000000108347547 */ /* 0x000fea000b800000 */
[----:B------:R-:W-:-:S07]  /*0100*/  HFMA2 R0, -RZ, RZ, 0, 5.9604644775390625e-08 ;  /* 0x00000001ff007431 */ /* 0x000fce00000001ff */
.L_x_1:
[----:B------:R-:W-:Y:S01]  /*0110*/  SHF.L.U32 R8, R0, 0x1, RZ ;  /* 0x0000000100087819 */ /* 0x000fe200000006ff */
[----:B------:R-:W-:Y:S04]  /*0120*/  BAR.SYNC.DEFER_BLOCKING 0x0 ;  /* 0x0000000000007b1d */ /* 0x000fe80000010000 */
[----:B0-----:R-:W-:-:S05]  /*0130*/  VIADD R2, R8, 0xffffffff ;  /* 0xffffffff08027836 */ /* 0x001fca0000000000 */
[----:B------:R-:W-:-:S13]  /*0140*/  LOP3.LUT P0, RZ, R2, R6, RZ, 0xc0, !PT ;  /* 0x0000000602ff7212 */ /* 0x000fda000780c0ff */
[----:B------:R-:W-:Y:S01]  /*0150*/  @!P0 LEA R2, R0, R5, 0x2 ;  /* 0x0000000500028211 */ /* 0x000fe200078e10ff */
[----:B------:R-:W-:Y:S01]  /*0160*/  IMAD.MOV.U32 R0, RZ, RZ, R8 ;  /* 0x000000ffff007224 */ /* 0x000fe200078e0008 */
[----:B------:R-:W-:Y:S04]  /*0170*/  @!P0 LDS R3, [R5] ;  /* 0x0000000005038984 */ /* 0x000fe80000000800 */
[----:B------:R-:W0:Y:S02]  /*0180*/  @!P0 LDS R2, [R2] ;  /* 0x0000000002028984 */ /* 0x000e240000000800 */
[----:B0-----:R-:W-:-:S05]  /*0190*/  @!P0 FADD R4, R2, R3 ;  /* 0x0000000302048221 */ /* 0x001fca0000000000 */
[----:B------:R1:W-:Y:S01]  /*01a0*/  @!P0 STS [R5], R4 ;  /* 0x0000000405008388 */ /* 0x0003e20000000800 */
[----:B------:R-:W-:-:S13]  /*01b0*/  ISETP.GE.U32.AND P0, PT, R8, UR8, PT ;  /* 0x0000000808007c0c */ /* 0x000fda000bf06070 */
[----:B-1----:R-:W-:Y:S05]  /*01c0*/  @!P0 BRA `(.L_x_1) ;  /* 0xfffffffc00d08947 */ /* 0x002fea000383ffff */
.L_x_0:
[----:B------:R-:W1:Y:S01]  /*01d0*/  S2UR UR5, SR_CgaCtaId ;  /* 0x00000000000579c3 */ /* 0x000e620000008800 */
[----:B------:R-:W-:-:S07]  /*01e0*/  UMOV UR4, 0x400 ;  /* 0x0000040000047882 */ /* 0x000fce0000000000 */
[----:B0-----:R-:W0:Y:S01]  /*01f0*/  LDC.64 R2, c[0x0][0x380] ;  /* 0x0000e000ff027b82 */ /* 0x001e220000000a00 */
[----:B-1----:R-:W-:Y:S01]  /*0200*/  ULEA UR4, UR5, UR4, 0x18 ;  /* 0x0000000405047291 */ /* 0x002fe2000f8ec0ff */
[----:B0-----:R-:W-:-:S08]  /*0210*/  IMAD.WIDE.U32 R2, R7, 0x4, R2 ;  /* 0x0000000407027825 */ /* 0x001fd000078e0002 */
[----:B------:R-:W0:Y:S04]  /*0220*/  LDS R5, [UR4] ;  /* 0x00000004ff057984 */ /* 0x000e280008000800 */
[----:B0-----:R-:W-:Y:S01]  /*0230*/  STG.E desc[UR6][R2.64], R5 ;  /* 0x0000000502007986 */ /* 0x001fe2000c101906 */
[----:B------:R-:W-:Y:S05]  /*0240*/  EXIT ;  /* 0x000000000000794d */ /* 0x000fea0003800000 */
.L_x_2:
[----:B------:R-:W-:-:S00]  /*0250*/  BRA `(.L_x_2) ;  /* 0xfffffffc00fc7947 */ /* 0x000fc0000383ffff */
[----:B------:R-:W-:-:S00]  /*0260*/  NOP ;  /* 0x0000000000007918 */ /* 0x000fc00000000000 */
        /* <DEDUP_REMOVED lines=9> */
.L_x_3:


//--------------------- .nv.shared._Z15SumReduceKernelPf --------------------------
	.section	.nv.shared._Z15SumReduceKernelPf,"aw",@nobits
	.sectionflags	@""
	.align	4
.nv.shared._Z15SumReduceKernelPf:
	.zero		5120


//--------------------- .nv.shared.reserved.0     --------------------------
	.section	.nv.shared.reserved.0,"aw",@nobits
	.weak		__nv_reservedSMEM_offset_0_alias
	.size		__nv_reservedSMEM_offset_0_alias, 0, 64
	.other		__nv_reservedSMEM_offset_0_alias,@"STO_CUDA_RESERVED_SHARED STV_DEFAULT"
__nv_reservedSMEM_offset_0_alias:
	.zero		0
	.zero		64


//--------------------- .nv.constant0._Z15SumReduceKernelPf --------------------------
	.section	.nv.constant0._Z15SumReduceKernelPf,"a",@progbits
	.sectionflags	@""
	.align	4
.nv.constant0._Z15SumReduceKernelPf:
	.zero		904


//--------------------- SYMBOLS --------------------------

	.type		.nv.reservedSmem.offset0,@object
	.size		.nv.reservedSmem.offset0,0x4
	.type		.nv.reservedSmem.cap,@object
	.size		.nv.reservedSmem.cap,0x4
